//
// Generated by NVIDIA NVVM Compiler
//
// Compiler Build ID: CL-36424714
// Cuda compilation tools, release 13.0, V13.0.88
// Based on NVVM 20.0.0
//

.version 9.0
.target sm_100
.address_size 64

	// .globl	_Z9fc_kernelPfPKfS1_i

.visible .entry _Z9fc_kernelPfPKfS1_i(
	.param .u64 .ptr .align 1 _Z9fc_kernelPfPKfS1_i_param_0,
	.param .u64 .ptr .align 1 _Z9fc_kernelPfPKfS1_i_param_1,
	.param .u64 .ptr .align 1 _Z9fc_kernelPfPKfS1_i_param_2,
	.param .u32 _Z9fc_kernelPfPKfS1_i_param_3
)
{
	.reg .pred 	%p<3>;
	.reg .b32 	%r<11>;
	.reg .b32 	%f<4>;
	.reg .b64 	%rd<11>;

	ld.param.u64 	%rd4, [_Z9fc_kernelPfPKfS1_i_param_0];
	ld.param.u64 	%rd5, [_Z9fc_kernelPfPKfS1_i_param_1];
	ld.param.u64 	%rd6, [_Z9fc_kernelPfPKfS1_i_param_2];
	ld.param.u32 	%r6, [_Z9fc_kernelPfPKfS1_i_param_3];
	mov.u32 	%r7, %ctaid.x;
	mov.u32 	%r1, %ntid.x;
	mov.u32 	%r8, %tid.x;
	mad.lo.s32 	%r10, %r7, %r1, %r8;
	setp.ge.s32 	%p1, %r10, %r6;
	@%p1 bra 	$L__BB0_3;
	mov.u32 	%r9, %nctaid.x;
	mul.lo.s32 	%r3, %r9, %r1;
	cvta.to.global.u64 	%rd1, %rd5;
	cvta.to.global.u64 	%rd2, %rd6;
	cvta.to.global.u64 	%rd3, %rd4;
$L__BB0_2:
	mul.wide.s32 	%rd7, %r10, 4;
	add.s64 	%rd8, %rd1, %rd7;
	ld.global.f32 	%f1, [%rd8];
	add.s64 	%rd9, %rd2, %rd7;
	ld.global.f32 	%f2, [%rd9];
	add.f32 	%f3, %f1, %f2;
	add.s64 	%rd10, %rd3, %rd7;
	st.global.f32 	[%rd10], %f3;
	add.s32 	%r10, %r10, %r3;
	setp.lt.s32 	%p2, %r10, %r6;
	@%p2 bra 	$L__BB0_2;
$L__BB0_3:
	ret;

}


// ===== COMPILED SASS (sm_100) =====

	.target	sm_100

	.elftype	@"ET_EXEC"


//--------------------- .note.nv.tkinfo           --------------------------
	.section	.note.nv.tkinfo,"",@"SHT_NOTE"
	.sectionflags	@"SHF_NOTE_NV_TKINFO"
	.tkinfo
        /*0018*/ 	.word	0x00000002
        /*0030*/ 	.string	""
        /*0030*/ 	.string	"ptxas"
        /*0030*/ 	.string	"Cuda compilation tools, release 13.0, V13.0.88"
        /*0030*/ 	.string	"Build cuda_13.0.r13.0/compiler.36424714_0"
        /*0030*/ 	.string	"-arch sm_100 -m 64 "



//--------------------- .note.nv.cuinfo           --------------------------
	.section	.note.nv.cuinfo,"",@"SHT_NOTE"
	.sectionflags	@"SHF_NOTE_NV_CUINFO"
        /*0018*/ 	.short	0x0002
        /*001a*/ 	.short	0x0064
        /*001c*/ 	.short	0x0082
	.zero		2


//--------------------- .nv.info                  --------------------------
	.section	.nv.info,"",@"SHT_CUDA_INFO"
	.align	4


	//----- nvinfo : EIATTR_REGCOUNT
	.align		4
        /*0000*/ 	.byte	0x04, 0x2f
        /*0002*/ 	.short	(.L_1 - .L_0)
	.align		4
.L_0:
        /*0004*/ 	.word	index@(_Z9fc_kernelPfPKfS1_i)
        /*0008*/ 	.word	0x00000014


	//----- nvinfo : EIATTR_FRAME_SIZE
	.align		4
.L_1:
        /*000c*/ 	.byte	0x04, 0x11
        /*000e*/ 	.short	(.L_3 - .L_2)
	.align		4
.L_2:
        /*0010*/ 	.word	index@(_Z9fc_kernelPfPKfS1_i)
        /*0014*/ 	.word	0x00000000


	//----- nvinfo : EIATTR_MIN_STACK_SIZE
	.align		4
.L_3:
        /*0018*/ 	.byte	0x04, 0x12
        /*001a*/ 	.short	(.L_5 - .L_4)
	.align		4
.L_4:
        /*001c*/ 	.word	index@(_Z9fc_kernelPfPKfS1_i)
        /*0020*/ 	.word	0x00000000
.L_5:


//--------------------- .nv.compat                --------------------------
	.section	.nv.compat,"",@"SHT_CUDA_COMPAT_INFO"
	.align	4
        /*0000*/ 	.byte	0x02, 0x09, 0x00, 0x00, 0x02, 0x02, 0x01, 0x00, 0x02, 0x05, 0x05, 0x00, 0x03, 0x07, 0x01, 0x01
        /*0010*/ 	.byte	0x02, 0x03, 0x00, 0x00, 0x02, 0x06, 0x01, 0x00, 0x04, 0x0b, 0x08, 0x00, 0x09, 0x00, 0x00, 0x00
        /*0020*/ 	.byte	0x00, 0x00, 0x00, 0x00


//--------------------- .nv.info._Z9fc_kernelPfPKfS1_i --------------------------
	.section	.nv.info._Z9fc_kernelPfPKfS1_i,"",@"SHT_CUDA_INFO"
	.sectionflags	@""
	.align	4


	//----- nvinfo : EIATTR_CUDA_API_VERSION
	.align		4
        /*0000*/ 	.byte	0x04, 0x37
        /*0002*/ 	.short	(.L_7 - .L_6)
.L_6:
        /*0004*/ 	.word	0x00000082


	//----- nvinfo : EIATTR_KPARAM_INFO
	.align		4
.L_7:
        /*0008*/ 	.byte	0x04, 0x17
        /*000a*/ 	.short	(.L_9 - .L_8)
.L_8:
        /*000c*/ 	.word	0x00000000
        /*0010*/ 	.short	0x0003
        /*0012*/ 	.short	0x0018
        /*0014*/ 	.byte	0x00, 0xf0, 0x11, 0x00


	//----- nvinfo : EIATTR_KPARAM_INFO
	.align		4
.L_9:
        /*0018*/ 	.byte	0x04, 0x17
        /*001a*/ 	.short	(.L_11 - .L_10)
.L_10:
        /*001c*/ 	.word	0x00000000
        /*0020*/ 	.short	0x0002
        /*0022*/ 	.short	0x0010
        /*0024*/ 	.byte	0x00, 0xf5, 0x21, 0x00


	//----- nvinfo : EIATTR_KPARAM_INFO
	.align		4
.L_11:
        /*0028*/ 	.byte	0x04, 0x17
        /*002a*/ 	.short	(.L_13 - .L_12)
.L_12:
        /*002c*/ 	.word	0x00000000
        /*0030*/ 	.short	0x0001
        /*0032*/ 	.short	0x0008
        /*0034*/ 	.byte	0x00, 0xf5, 0x21, 0x00


	//----- nvinfo : EIATTR_KPARAM_INFO
	.align		4
.L_13:
        /*0038*/ 	.byte	0x04, 0x17
        /*003a*/ 	.short	(.L_15 - .L_14)
.L_14:
        /*003c*/ 	.word	0x00000000
        /*0040*/ 	.short	0x0000
        /*0042*/ 	.short	0x0000
        /*0044*/ 	.byte	0x00, 0xf5, 0x21, 0x00


	//----- nvinfo : EIATTR_SPARSE_MMA_MASK
	.align		4
.L_15:
        /*0048*/ 	.byte	0x03, 0x50
        /*004a*/ 	.short	0x0000


	//----- nvinfo : EIATTR_MAXREG_COUNT
	.align		4
        /*004c*/ 	.byte	0x03, 0x1b
        /*004e*/ 	.short	0x00ff


	//----- nvinfo : EIATTR_MERCURY_ISA_VERSION
	.align		4
        /*0050*/ 	.byte	0x03, 0x5f
        /*0052*/ 	.short	0x0101


	//----- nvinfo : EIATTR_VRC_CTA_INIT_COUNT
	.align		4
        /*0054*/ 	.byte	0x02, 0x4a
	.zero		1
	.zero		1


	//----- nvinfo : EIATTR_EXIT_INSTR_OFFSETS
	.align		4
        /*0058*/ 	.byte	0x04, 0x1c
        /*005a*/ 	.short	(.L_17 - .L_16)


	//   ....[0]....
.L_16:
        /*005c*/ 	.word	0x00000070


	//   ....[1]....
        /*0060*/ 	.word	0x00000180


	//----- nvinfo : EIATTR_CRS_STACK_SIZE
	.align		4
.L_17:
        /*0064*/ 	.byte	0x04, 0x1e
        /*0066*/ 	.short	(.L_19 - .L_18)
.L_18:
        /*0068*/ 	.word	0x00000000


	//----- nvinfo : EIATTR_CBANK_PARAM_SIZE
	.align		4
.L_19:
        /*006c*/ 	.byte	0x03, 0x19
        /*006e*/ 	.short	0x001c


	//----- nvinfo : EIATTR_PARAM_CBANK
	.align		4
        /*0070*/ 	.byte	0x04, 0x0a
        /*0072*/ 	.short	(.L_21 - .L_20)
	.align		4
.L_20:
        /*0074*/ 	.word	index@(.nv.constant0._Z9fc_kernelPfPKfS1_i)
        /*0078*/ 	.short	0x0380
        /*007a*/ 	.short	0x001c


	//----- nvinfo : EIATTR_SW_WAR
	.align		4
.L_21:
        /*007c*/ 	.byte	0x04, 0x36
        /*007e*/ 	.short	(.L_23 - .L_22)
.L_22:
        /*0080*/ 	.word	0x00000008
.L_23:


//--------------------- .nv.callgraph             --------------------------
	.section	.nv.callgraph,"",@"SHT_CUDA_CALLGRAPH"
	.align	4
	.sectionentsize	8
	.align		4
        /*0000*/ 	.word	0x00000000
	.align		4
        /*0004*/ 	.word	0xffffffff
	.align		4
        /*0008*/ 	.word	0x00000000
	.align		4
        /*000c*/ 	.word	0xfffffffe
	.align		4
        /*0010*/ 	.word	0x00000000
	.align		4
        /*0014*/ 	.word	0xfffffffd
	.align		4
        /*0018*/ 	.word	0x00000000
	.align		4
        /*001c*/ 	.word	0xfffffffc


//--------------------- .text._Z9fc_kernelPfPKfS1_i --------------------------
	.section	.text._Z9fc_kernelPfPKfS1_i,"ax",@progbits
	.align	128
        .global         _Z9fc_kernelPfPKfS1_i
        .type           _Z9fc_kernelPfPKfS1_i,@function
        .size           _Z9fc_kernelPfPKfS1_i,(.L_x_2 - _Z9fc_kernelPfPKfS1_i)
        .other          _Z9fc_kernelPfPKfS1_i,@"STO_CUDA_ENTRY STV_DEFAULT"
_Z9fc_kernelPfPKfS1_i:
.text._Z9fc_kernelPfPKfS1_i:
[----:B------:R-:W-:Y:S01]  /*0000*/  LDC R1, c[0x0][0x37c] ;  /* 0x0000df00ff017b82 */ /* 0x000fe20000000800 */
[----:B------:R-:W0:Y:S07]  /*0010*/  S2R R0, SR_TID.X ;  /* 0x0000000000007919 */ /* 0x000e2e0000002100 */
[----:B------:R-:W0:Y:S01]  /*0020*/  S2UR UR4, SR_CTAID.X ;  /* 0x00000000000479c3 */ /* 0x000e220000002500 */
[----:B------:R-:W1:Y:S07]  /*0030*/  LDCU UR5, c[0x0][0x398] ;  /* 0x00007300ff0577ac */ /* 0x000e6e0008000800 */
[----:B------:R-:W0:Y:S02]  /*0040*/  LDC R15, c[0x0][0x360] ;  /* 0x0000d800ff0f7b82 */ /* 0x000e240000000800 */
[----:B0-----:R-:W-:-:S05]  /*0050*/  IMAD R0, R15, UR4, R0 ;  /* 0x000000040f007c24 */ /* 0x001fca000f8e0200 */
[----:B-1----:R-:W-:-:S13]  /*0060*/  ISETP.GE.AND P0, PT, R0, UR5, PT ;  /* 0x0000000500007c0c */ /* 0x002fda000bf06270 */
[----:B------:R-:W-:Y:S05]  /*0070*/  @P0 EXIT ;  /* 0x000000000000094d */ /* 0x000fea0003800000 */
[----:B------:R-:W0:Y:S01]  /*0080*/  LDC.64 R10, c[0x0][0x390] ;  /* 0x0000e400ff0a7b82 */ /* 0x000e220000000a00 */
[----:B------:R-:W1:Y:S01]  /*0090*/  LDCU UR4, c[0x0][0x370] ;  /* 0x00006e00ff0477ac */ /* 0x000e620008000800 */
[----:B------:R-:W2:Y:S06]  /*00a0*/  LDCU.64 UR6, c[0x0][0x358] ;  /* 0x00006b00ff0677ac */ /* 0x000eac0008000a00 */
[----:B------:R-:W3:Y:S08]  /*00b0*/  LDC.64 R12, c[0x0][0x380] ;  /* 0x0000e000ff0c7b82 */ /* 0x000ef00000000a00 */
[----:B------:R-:W4:Y:S01]  /*00c0*/  LDC.64 R8, c[0x0][0x388] ;  /* 0x0000e200ff087b82 */ /* 0x000f220000000a00 */
[----:B-1----:R-:W-:-:S07]  /*00d0*/  IMAD R15, R15, UR4, RZ ;  /* 0x000000040f0f7c24 */ /* 0x002fce000f8e02ff */
.L_x_0:
[----:B----4-:R-:W-:-:S04]  /*00e0*/  IMAD.WIDE R2, R0, 0x4, R8 ;  /* 0x0000000400027825 */ /* 0x010fc800078e0208 */
[C---:B0-----:R-:W-:Y:S02]  /*00f0*/  IMAD.WIDE R4, R0.reuse, 0x4, R10 ;  /* 0x0000000400047825 */ /* 0x041fe400078e020a */
[----:B--2---:R-:W2:Y:S04]  /*0100*/  LDG.E R2, desc[UR6][R2.64] ;  /* 0x0000000602027981 */ /* 0x004ea8000c1e1900 */
[----:B------:R-:W2:Y:S01]  /*0110*/  LDG.E R5, desc[UR6][R4.64] ;  /* 0x0000000604057981 */ /* 0x000ea2000c1e1900 */
[----:B-1-3--:R-:W-:Y:S01]  /*0120*/  IMAD.WIDE R6, R0, 0x4, R12 ;  /* 0x0000000400067825 */ /* 0x00afe200078e020c */
[----:B------:R-:W-:-:S04]  /*0130*/  IADD3 R0, PT, PT, R15, R0, RZ ;  /* 0x000000000f007210 */ /* 0x000fc80007ffe0ff */
[----:B------:R-:W-:Y:S01]  /*0140*/  ISETP.GE.AND P0, PT, R0, UR5, PT ;  /* 0x0000000500007c0c */ /* 0x000fe2000bf06270 */
[----:B--2---:R-:W-:-:S05]  /*0150*/  FADD R17, R2, R5 ;  /* 0x0000000502117221 */ /* 0x004fca0000000000 */
[----:B------:R1:W-:Y:S07]  /*0160*/  STG.E desc[UR6][R6.64], R17 ;  /* 0x0000001106007986 */ /* 0x0003ee000c101906 */
[----:B------:R-:W-:Y:S05]  /*0170*/  @!P0 BRA `(.L_x_0) ;  /* 0xfffffffc00d88947 */ /* 0x000fea000383ffff */
[----:B------:R-:W-:Y:S05]  /*0180*/  EXIT ;  /* 0x000000000000794d */ /* 0x000fea0003800000 */
.L_x_1:
[----:B------:R-:W-:-:S00]  /*0190*/  BRA `(.L_x_1) ;  /* 0xfffffffc00fc7947 */ /* 0x000fc0000383ffff */
[----:B------:R-:W-:-:S00]  /*01a0*/  NOP ;  /* 0x0000000000007918 */ /* 0x000fc00000000000 */
        /* <DEDUP_REMOVED lines=13> */
.L_x_2:


//--------------------- .nv.shared.reserved.0     --------------------------
	.section	.nv.shared.reserved.0,"aw",@nobits
	.weak		__nv_reservedSMEM_offset_0_alias
	.size		__nv_reservedSMEM_offset_0_alias, 0, 64
	.other		__nv_reservedSMEM_offset_0_alias,@"STO_CUDA_RESERVED_SHARED STV_DEFAULT"
__nv_reservedSMEM_offset_0_alias:
	.zero		0
	.zero		64


//--------------------- .nv.constant0._Z9fc_kernelPfPKfS1_i --------------------------
	.section	.nv.constant0._Z9fc_kernelPfPKfS1_i,"a",@progbits
	.sectionflags	@""
	.align	4
.nv.constant0._Z9fc_kernelPfPKfS1_i:
	.zero		924


//--------------------- SYMBOLS --------------------------

	.type		.nv.reservedSmem.offset0,@object
	.size		.nv.reservedSmem.offset0,0x4
